	.headerflags	@"EF_CUDA_TEXMODE_UNIFIED EF_CUDA_64BIT_ADDRESS EF_CUDA_ACCELERATORS EF_CUDA_SM90 EF_CUDA_VIRTUAL_SM(EF_CUDA_SM90)"
	.elftype	@"ET_EXEC"


//--------------------- .nv.info                  --------------------------
	.section	.nv.info,"",@"SHT_CUDA_INFO"
	.align	4


	//----- nvinfo : EIATTR_REGCOUNT
	.align		4
        /*0000*/ 	.byte	0x04, 0x2f
        /*0002*/ 	.short	(.L_1 - .L_0)
	.align		4
.L_0:
        /*0004*/ 	.word	index@(triton_poi_fused_add_avg_pool2d_7)
        /*0008*/ 	.word	0x00000020


	//----- nvinfo : EIATTR_MIN_STACK_SIZE
	.align		4
.L_1:
        /*000c*/ 	.byte	0x04, 0x12
        /*000e*/ 	.short	(.L_3 - .L_2)
	.align		4
.L_2:
        /*0010*/ 	.word	index@(triton_poi_fused_add_avg_pool2d_7)
        /*0014*/ 	.word	0x00000000


	//----- nvinfo : EIATTR_FRAME_SIZE
	.align		4
.L_3:
        /*0018*/ 	.byte	0x04, 0x11
        /*001a*/ 	.short	(.L_5 - .L_4)
	.align		4
.L_4:
        /*001c*/ 	.word	index@(triton_poi_fused_add_avg_pool2d_7)
        /*0020*/ 	.word	0x00000000


	//----- nvinfo : EIATTR_MIN_STACK_SIZE
	.align		4
.L_5:
        /*0024*/ 	.byte	0x04, 0x12
        /*0026*/ 	.short	(.L_7 - .L_6)
	.align		4
.L_6:
        /*0028*/ 	.word	index@(triton_poi_fused_add_avg_pool2d_7)
        /*002c*/ 	.word	0x00000000
.L_7:


//--------------------- .nv.info.triton_poi_fused_add_avg_pool2d_7 --------------------------
	.section	.nv.info.triton_poi_fused_add_avg_pool2d_7,"",@"SHT_CUDA_INFO"
	.sectionflags	@""
	.align	4


	//----- nvinfo : EIATTR_CUDA_API_VERSION
	.align		4
        /*0000*/ 	.byte	0x04, 0x37
        /*0002*/ 	.short	(.L_9 - .L_8)
.L_8:
        /*0004*/ 	.word	0x0000007c


	//----- nvinfo : EIATTR_KPARAM_INFO
	.align		4
.L_9:
        /*0008*/ 	.byte	0x04, 0x17
        /*000a*/ 	.short	(.L_11 - .L_10)
.L_10:
        /*000c*/ 	.word	0x00000000
        /*0010*/ 	.short	0x0002
        /*0012*/ 	.short	0x0010
        /*0014*/ 	.byte	0x00, 0xf0, 0x11, 0x00


	//----- nvinfo : EIATTR_KPARAM_INFO
	.align		4
.L_11:
        /*0018*/ 	.byte	0x04, 0x17
        /*001a*/ 	.short	(.L_13 - .L_12)
.L_12:
        /*001c*/ 	.word	0x00000000
        /*0020*/ 	.short	0x0001
        /*0022*/ 	.short	0x0008
        /*0024*/ 	.byte	0x00, 0xf4, 0x21, 0x00


	//----- nvinfo : EIATTR_KPARAM_INFO
	.align		4
.L_13:
        /*0028*/ 	.byte	0x04, 0x17
        /*002a*/ 	.short	(.L_15 - .L_14)
.L_14:
        /*002c*/ 	.word	0x00000000
        /*0030*/ 	.short	0x0000
        /*0032*/ 	.short	0x0000
        /*0034*/ 	.byte	0x00, 0xf4, 0x21, 0x00


	//----- nvinfo : EIATTR_SPARSE_MMA_MASK
	.align		4
.L_15:
        /*0038*/ 	.byte	0x03, 0x50
        /*003a*/ 	.short	0x0000


	//----- nvinfo : EIATTR_MAXREG_COUNT
	.align		4
        /*003c*/ 	.byte	0x03, 0x1b
        /*003e*/ 	.short	0x00ff


	//----- nvinfo : EIATTR_EXIT_INSTR_OFFSETS
	.align		4
        /*0040*/ 	.byte	0x04, 0x1c
        /*0042*/ 	.short	(.L_17 - .L_16)


	//   ....[0]....
.L_16:
        /*0044*/ 	.word	0x00000ae0


	//   ....[1]....
        /*0048*/ 	.word	0x00000b00


	//----- nvinfo : EIATTR_REQNTID
	.align		4
.L_17:
        /*004c*/ 	.byte	0x04, 0x10
        /*004e*/ 	.short	(.L_19 - .L_18)
.L_18:
        /*0050*/ 	.word	0x00000080
        /*0054*/ 	.word	0x00000001
        /*0058*/ 	.word	0x00000001


	//----- nvinfo : EIATTR_CBANK_PARAM_SIZE
	.align		4
.L_19:
        /*005c*/ 	.byte	0x03, 0x19
        /*005e*/ 	.short	0x0014


	//----- nvinfo : EIATTR_PARAM_CBANK
	.align		4
        /*0060*/ 	.byte	0x04, 0x0a
        /*0062*/ 	.short	(.L_21 - .L_20)
	.align		4
.L_20:
        /*0064*/ 	.word	index@(.nv.constant0.triton_poi_fused_add_avg_pool2d_7)
        /*0068*/ 	.short	0x0210
        /*006a*/ 	.short	0x0014


	//----- nvinfo : EIATTR_SW_WAR
	.align		4
.L_21:
        /*006c*/ 	.byte	0x04, 0x36
        /*006e*/ 	.short	(.L_23 - .L_22)
.L_22:
        /*0070*/ 	.word	0x00000008
.L_23:


//--------------------- .nv.callgraph             --------------------------
	.section	.nv.callgraph,"",@"SHT_CUDA_CALLGRAPH"
	.align	4
	.sectionentsize	8
	.align		4
        /*0000*/ 	.word	0x00000000
	.align		4
        /*0004*/ 	.word	0xffffffff
	.align		4
        /*0008*/ 	.word	0x00000000
	.align		4
        /*000c*/ 	.word	0xfffffffe
	.align		4
        /*0010*/ 	.word	0x00000000
	.align		4
        /*0014*/ 	.word	0xfffffffd
	.align		4
        /*0018*/ 	.word	0x00000000
	.align		4
        /*001c*/ 	.word	0xfffffffc


//--------------------- .text.triton_poi_fused_add_avg_pool2d_7 --------------------------
	.section	.text.triton_poi_fused_add_avg_pool2d_7,"ax",@progbits
	.align	128
        .global         triton_poi_fused_add_avg_pool2d_7
        .type           triton_poi_fused_add_avg_pool2d_7,@function
        .size           triton_poi_fused_add_avg_pool2d_7,(.L_x_1 - triton_poi_fused_add_avg_pool2d_7)
        .other          triton_poi_fused_add_avg_pool2d_7,@"STO_CUDA_ENTRY STV_DEFAULT"
triton_poi_fused_add_avg_pool2d_7:
.text.triton_poi_fused_add_avg_pool2d_7:
[----:B------:R-:W0:Y:S01]  /*0000*/  LDC R1, c[0x0][0x28] ;  /* 0x00000a00ff017b82 */ /* 0x000e220000000800 */
[----:B------:R-:W1:Y:S07]  /*0010*/  S2R R0, SR_TID.X ;  /* 0x0000000000007919 */ /* 0x000e6e0000002100 */
[----:B------:R-:W2:Y:S01]  /*0020*/  LDC.64 R14, c[0x0][0x218] ;  /* 0x00008600ff0e7b82 */ /* 0x000ea20000000a00 */
[----:B------:R-:W-:Y:S01]  /*0030*/  CS2R R24, SRZ ;  /* 0x0000000000187805 */ /* 0x000fe2000001ff00 */
[----:B------:R-:W-:Y:S01]  /*0040*/  ULDC.64 UR6, c[0x0][0x208] ;  /* 0x0000820000067ab9 */ /* 0x000fe20000000a00 */
[----:B------:R-:W3:Y:S01]  /*0050*/  S2R R27, SR_CTAID.X ;  /* 0x00000000001b7919 */ /* 0x000ee20000002500 */
[----:B-1----:R-:W-:Y:S01]  /*0060*/  IMAD.SHL.U32 R0, R0, 0x2, RZ ;  /* 0x0000000200007824 */ /* 0x002fe200078e00ff */
[----:B---3--:R-:W-:-:S04]  /*0070*/  SHF.R.S32.HI R2, RZ, 0x17, R27 ;  /* 0x00000017ff027819 */ /* 0x008fc8000001141b */
[----:B------:R-:W-:Y:S02]  /*0080*/  LOP3.LUT R0, R0, 0xfe, RZ, 0xc0, !PT ;  /* 0x000000fe00007812 */ /* 0x000fe400078ec0ff */
[----:B------:R-:W-:-:S03]  /*0090*/  SGXT R2, R2, 0x1 ;  /* 0x000000010202781a */ /* 0x000fc60000000200 */
[----:B------:R-:W-:-:S05]  /*00a0*/  IMAD R27, R27, 0x100, R0 ;  /* 0x000001001b1b7824 */ /* 0x000fca00078e0200 */
[C---:B------:R-:W-:Y:S02]  /*00b0*/  LEA.HI R4, R2.reuse, R27, RZ, 0x4 ;  /* 0x0000001b02047211 */ /* 0x040fe400078f20ff */
[----:B------:R-:W-:Y:S02]  /*00c0*/  IADD3 R0, R27, 0x1, RZ ;  /* 0x000000011b007810 */ /* 0x000fe40007ffe0ff */
[----:B------:R-:W-:Y:S02]  /*00d0*/  SHF.R.S32.HI R7, RZ, 0x4, R4 ;  /* 0x00000004ff077819 */ /* 0x000fe40000011404 */
[----:B------:R-:W-:Y:S02]  /*00e0*/  LEA.HI R2, R2, R0, RZ, 0x4 ;  /* 0x0000000002027211 */ /* 0x000fe400078f20ff */
[----:B------:R-:W-:Y:S02]  /*00f0*/  LEA.HI R3, R7, R7, RZ, 0x4 ;  /* 0x0000000707037211 */ /* 0x000fe400078f20ff */
[----:B------:R-:W-:-:S02]  /*0100*/  LOP3.LUT R5, R2, 0xfffffff0, RZ, 0xc0, !PT ;  /* 0xfffffff002057812 */ /* 0x000fc400078ec0ff */
[----:B------:R-:W-:Y:S02]  /*0110*/  LOP3.LUT R6, R3, 0xfffffff0, RZ, 0xc0, !PT ;  /* 0xfffffff003067812 */ /* 0x000fe400078ec0ff */
[----:B------:R-:W-:Y:S01]  /*0120*/  LOP3.LUT R2, R4, 0xfffffff0, RZ, 0xc0, !PT ;  /* 0xfffffff004027812 */ /* 0x000fe200078ec0ff */
[----:B------:R-:W-:Y:S02]  /*0130*/  IMAD.IADD R0, R0, 0x1, -R5 ;  /* 0x0000000100007824 */ /* 0x000fe400078e0a05 */
[----:B------:R-:W-:Y:S01]  /*0140*/  IMAD.IADD R3, R7, 0x1, -R6 ;  /* 0x0000000107037824 */ /* 0x000fe200078e0a06 */
[----:B------:R-:W-:Y:S01]  /*0150*/  IADD3 R2, R27, -R2, RZ ;  /* 0x800000021b027210 */ /* 0x000fe20007ffe0ff */
[----:B------:R-:W-:-:S03]  /*0160*/  IMAD.SHL.U32 R10, R0, 0x2, RZ ;  /* 0x00000002000a7824 */ /* 0x000fc600078e00ff */
[----:B------:R-:W-:Y:S01]  /*0170*/  ISETP.GT.AND P1, PT, R3, RZ, PT ;  /* 0x000000ff0300720c */ /* 0x000fe20003f24270 */
[----:B------:R-:W-:Y:S01]  /*0180*/  IMAD.SHL.U32 R22, R2, 0x2, RZ ;  /* 0x0000000202167824 */ /* 0x000fe200078e00ff */
[C---:B------:R-:W-:Y:S02]  /*0190*/  LEA R29, R7.reuse, R10, 0x6 ;  /* 0x0000000a071d7211 */ /* 0x040fe400078e30ff */
[----:B------:R-:W-:Y:S01]  /*01a0*/  ISETP.GT.AND P2, PT, R0, RZ, P1 ;  /* 0x000000ff0000720c */ /* 0x000fe20000f44270 */
[----:B------:R-:W-:Y:S01]  /*01b0*/  IMAD R7, R7, 0x40, R22 ;  /* 0x0000004007077824 */ /* 0x000fe200078e0216 */
[----:B------:R-:W-:Y:S01]  /*01c0*/  ISETP.GT.AND P3, PT, R2, RZ, P1 ;  /* 0x000000ff0200720c */ /* 0x000fe20000f64270 */
[----:B------:R-:W-:Y:S01]  /*01d0*/  VIADD R5, R29, 0xffffffdf ;  /* 0xffffffdf1d057836 */ /* 0x000fe20000000000 */
[C---:B------:R-:W-:Y:S02]  /*01e0*/  ISETP.LT.AND P2, PT, R27.reuse, 0x1800, P2 ;  /* 0x000018001b00780c */ /* 0x040fe40001741270 */
[----:B------:R-:W-:Y:S01]  /*01f0*/  ISETP.LT.AND P3, PT, R27, 0x1800, P3 ;  /* 0x000018001b00780c */ /* 0x000fe20001f61270 */
[----:B--2---:R-:W-:Y:S01]  /*0200*/  IMAD.WIDE R4, R5, 0x4, R14 ;  /* 0x0000000405047825 */ /* 0x004fe200078e020e */
[----:B------:R-:W-:-:S05]  /*0210*/  IADD3 R17, R7, -0x21, RZ ;  /* 0xffffffdf07117810 */ /* 0x000fca0007ffe0ff */
[----:B------:R-:W-:-:S04]  /*0220*/  IMAD.WIDE R16, R17, 0x4, R14 ;  /* 0x0000000411107825 */ /* 0x000fc800078e020e */
[----:B------:R1:W2:Y:S04]  /*0230*/  @P2 LDG.E.EL R25, desc[UR6][R4.64] ;  /* 0x0000000604192981 */ /* 0x0002a8000c2e1900 */
[----:B------:R-:W3:Y:S01]  /*0240*/  @P3 LDG.E.EL R24, desc[UR6][R16.64] ;  /* 0x0000000610183981 */ /* 0x000ee2000c2e1900 */
[----:B------:R-:W-:Y:S01]  /*0250*/  ISETP.GT.AND P0, PT, R0, -0x1, P1 ;  /* 0xffffffff0000780c */ /* 0x000fe20000f04270 */
[----:B------:R-:W-:Y:S01]  /*0260*/  VIADD R13, R29, 0xffffffe0 ;  /* 0xffffffe01d0d7836 */ /* 0x000fe20000000000 */
[----:B------:R-:W-:Y:S02]  /*0270*/  ISETP.GT.AND P1, PT, R2, -0x1, P1 ;  /* 0xffffffff0200780c */ /* 0x000fe40000f24270 */
[----:B------:R-:W-:Y:S02]  /*0280*/  CS2R R8, SRZ ;  /* 0x0000000000087805 */ /* 0x000fe4000001ff00 */
[----:B------:R-:W-:Y:S01]  /*0290*/  ISETP.LT.AND P0, PT, R27, 0x1800, P0 ;  /* 0x000018001b00780c */ /* 0x000fe20000701270 */
[----:B------:R-:W-:Y:S01]  /*02a0*/  VIADD R11, R7, 0xffffffe0 ;  /* 0xffffffe0070b7836 */ /* 0x000fe20000000000 */
[----:B------:R-:W-:Y:S01]  /*02b0*/  ISETP.LT.AND P1, PT, R27, 0x1800, P1 ;  /* 0x000018001b00780c */ /* 0x000fe20000f21270 */
[----:B------:R-:W-:-:S04]  /*02c0*/  IMAD.WIDE R12, R13, 0x4, R14 ;  /* 0x000000040d0c7825 */ /* 0x000fc800078e020e */
[----:B-1----:R-:W-:-:S06]  /*02d0*/  IMAD.WIDE R4, R11, 0x4, R14 ;  /* 0x000000040b047825 */ /* 0x002fcc00078e020e */
[----:B------:R1:W4:Y:S04]  /*02e0*/  @P0 LDG.E.EL R9, desc[UR6][R12.64] ;  /* 0x000000060c090981 */ /* 0x000328000c2e1900 */
[----:B------:R5:W4:Y:S01]  /*02f0*/  @P1 LDG.E.EL R8, desc[UR6][R4.64] ;  /* 0x0000000604081981 */ /* 0x000b22000c2e1900 */
[----:B------:R-:W-:Y:S02]  /*0300*/  ISETP.GE.AND P4, PT, R27, 0x1800, PT ;  /* 0x000018001b00780c */ /* 0x000fe40003f86270 */
[----:B------:R-:W-:Y:S02]  /*0310*/  CS2R R20, SRZ ;  /* 0x0000000000147805 */ /* 0x000fe4000001ff00 */
[----:B------:R-:W-:Y:S01]  /*0320*/  LOP3.LUT R6, R3, R2, RZ, 0xfc, !PT ;  /* 0x0000000203067212 */ /* 0x000fe200078efcff */
[----:B------:R-:W-:Y:S01]  /*0330*/  IMAD.WIDE R18, R7, 0x4, R14 ;  /* 0x0000000407127825 */ /* 0x000fe200078e020e */
[----:B------:R-:W-:-:S02]  /*0340*/  LOP3.LUT R11, R3, R0, RZ, 0xfc, !PT ;  /* 0x00000000030b7212 */ /* 0x000fc400078efcff */
[----:B-1----:R-:W-:Y:S02]  /*0350*/  CS2R R12, SRZ ;  /* 0x00000000000c7805 */ /* 0x002fe4000001ff00 */
[----:B------:R-:W-:Y:S01]  /*0360*/  ISETP.GT.AND P5, PT, R6, -0x1, !P4 ;  /* 0xffffffff0600780c */ /* 0x000fe200067a4270 */
[----:B------:R-:W-:Y:S01]  /*0370*/  HFMA2.MMA R26, -RZ, RZ, 0, 0 ;  /* 0x00000000ff1a7435 */ /* 0x000fe200000001ff */
[----:B------:R-:W-:Y:S01]  /*0380*/  ISETP.GT.AND P6, PT, R11, -0x1, !P4 ;  /* 0xffffffff0b00780c */ /* 0x000fe200067c4270 */
[----:B------:R-:W-:Y:S02]  /*0390*/  VIADD R17, R29, 0xffffffe1 ;  /* 0xffffffe11d117836 */ /* 0x000fe40000000000 */
[----:B------:R-:W-:Y:S01]  /*03a0*/  VIADD R11, R7, 0xffffffe1 ;  /* 0xffffffe1070b7836 */ /* 0x000fe20000000000 */
[----:B------:R-:W-:Y:S01]  /*03b0*/  MOV R6, RZ ;  /* 0x000000ff00067202 */ /* 0x000fe20000000f00 */
[----:B------:R-:W-:Y:S01]  /*03c0*/  IMAD.WIDE R16, R17, 0x4, R14 ;  /* 0x0000000411107825 */ /* 0x000fe200078e020e */
[----:B0----5:R-:W-:-:S04]  /*03d0*/  CS2R R4, SRZ ;  /* 0x0000000000047805 */ /* 0x021fc8000001ff00 */
[----:B------:R0:W5:Y:S04]  /*03e0*/  @P0 LDG.E.EL R26, desc[UR6][R16.64] ;  /* 0x00000006101a0981 */ /* 0x000168000c2e1900 */
[----:B------:R-:W5:Y:S04]  /*03f0*/  @P5 LDG.E.EL R20, desc[UR6][R18.64] ;  /* 0x0000000612145981 */ /* 0x000f68000c2e1900 */
[----:B------:R1:W5:Y:S01]  /*0400*/  @P5 LDG.E.EL R13, desc[UR6][R18.64+0x4] ;  /* 0x00000406120d5981 */ /* 0x000362000c2e1900 */
[----:B0-----:R-:W-:-:S05]  /*0410*/  IMAD.WIDE R16, R29, 0x4, R14 ;  /* 0x000000041d107825 */ /* 0x001fca00078e020e */
[----:B------:R-:W5:Y:S01]  /*0420*/  @P6 LDG.E.EL R21, desc[UR6][R16.64] ;  /* 0x0000000610156981 */ /* 0x000f62000c2e1900 */
[----:B-1----:R-:W-:-:S03]  /*0430*/  IMAD.WIDE R18, R11, 0x4, R14 ;  /* 0x000000040b127825 */ /* 0x002fc600078e020e */
[----:B------:R-:W5:Y:S01]  /*0440*/  @P6 LDG.E.EL R4, desc[UR6][R16.64+0x4] ;  /* 0x0000040610046981 */ /* 0x000f62000c2e1900 */
[----:B------:R-:W-:-:S03]  /*0450*/  VIADD R11, R7, 0xffffffff ;  /* 0xffffffff070b7836 */ /* 0x000fc60000000000 */
[----:B------:R0:W5:Y:S01]  /*0460*/  @P1 LDG.E.EL R6, desc[UR6][R18.64] ;  /* 0x0000000612061981 */ /* 0x000162000c2e1900 */
[----:B------:R-:W-:Y:S02]  /*0470*/  VIADD R28, R29, 0x1f ;  /* 0x0000001f1d1c7836 */ /* 0x000fe40000000000 */
[----:B0-----:R-:W-:Y:S01]  /*0480*/  IMAD.WIDE R18, R11, 0x4, R14 ;  /* 0x000000040b127825 */ /* 0x001fe200078e020e */
[----:B------:R-:W-:-:S03]  /*0490*/  IADD3 R11, R7, 0x1f, RZ ;  /* 0x0000001f070b7810 */ /* 0x000fc60007ffe0ff */
[----:B------:R-:W-:Y:S01]  /*04a0*/  IMAD.MOV.U32 R23, RZ, RZ, RZ ;  /* 0x000000ffff177224 */ /* 0x000fe200078e00ff */
[----:B--2---:R-:W-:Y:S02]  /*04b0*/  SEL R25, R25, RZ, P2 ;  /* 0x000000ff19197207 */ /* 0x004fe40001000000 */
[----:B------:R-:W-:Y:S02]  /*04c0*/  ISETP.GT.AND P2, PT, R3, -0x1, PT ;  /* 0xffffffff0300780c */ /* 0x000fe40003f44270 */
[----:B---3--:R-:W-:Y:S02]  /*04d0*/  SEL R24, R24, RZ, P3 ;  /* 0x000000ff18187207 */ /* 0x008fe40001800000 */
[----:B------:R-:W-:Y:S02]  /*04e0*/  ISETP.GT.AND P3, PT, R0, RZ, P2 ;  /* 0x000000ff0000720c */ /* 0x000fe40001764270 */
[----:B------:R-:W-:Y:S02]  /*04f0*/  ISETP.GT.AND P2, PT, R2, RZ, P2 ;  /* 0x000000ff0200720c */ /* 0x000fe40001744270 */
[----:B------:R-:W-:-:S02]  /*0500*/  ISETP.LT.AND P3, PT, R27, 0x1800, P3 ;  /* 0x000018001b00780c */ /* 0x000fc40001f61270 */
[----:B------:R-:W-:-:S11]  /*0510*/  ISETP.LT.AND P2, PT, R27, 0x1800, P2 ;  /* 0x000018001b00780c */ /* 0x000fd60001741270 */
[----:B------:R0:W2:Y:S01]  /*0520*/  @P3 LDG.E.EL R5, desc[UR6][R16.64+-0x4] ;  /* 0xfffffc0610053981 */ /* 0x0000a2000c2e1900 */
[----:B----4-:R-:W-:-:S03]  /*0530*/  SEL R8, R8, RZ, P1 ;  /* 0x000000ff08087207 */ /* 0x010fc60000800000 */
[----:B------:R1:W3:Y:S01]  /*0540*/  @P2 LDG.E.EL R23, desc[UR6][R18.64] ;  /* 0x0000000612172981 */ /* 0x0002e2000c2e1900 */
[----:B0-----:R-:W-:-:S05]  /*0550*/  IMAD.WIDE R16, R11, 0x4, R14 ;  /* 0x000000040b107825 */ /* 0x001fca00078e020e */
[----:B------:R0:W4:Y:S01]  /*0560*/  @P2 LDG.E.EL R12, desc[UR6][R16.64] ;  /* 0x00000006100c2981 */ /* 0x000122000c2e1900 */
[----:B------:R-:W-:Y:S02]  /*0570*/  IMAD.MOV.U32 R11, RZ, RZ, RZ ;  /* 0x000000ffff0b7224 */ /* 0x000fe400078e00ff */
[----:B------:R-:W-:Y:S01]  /*0580*/  FADD R24, R24, R8 ;  /* 0x0000000818187221 */ /* 0x000fe20000000000 */
[----:B-1----:R-:W-:Y:S01]  /*0590*/  IADD3 R19, R7, 0x20, RZ ;  /* 0x0000002007137810 */ /* 0x002fe20007ffe0ff */
[----:B------:R-:W-:Y:S01]  /*05a0*/  HFMA2.MMA R8, -RZ, RZ, 0, 0 ;  /* 0x00000000ff087435 */ /* 0x000fe200000001ff */
[----:B0-----:R-:W-:Y:S01]  /*05b0*/  IMAD.WIDE R16, R28, 0x4, R14 ;  /* 0x000000041c107825 */ /* 0x001fe200078e020e */
[----:B------:R-:W-:-:S03]  /*05c0*/  SEL R28, R9, RZ, P0 ;  /* 0x000000ff091c7207 */ /* 0x000fc60000000000 */
[----:B------:R-:W-:Y:S01]  /*05d0*/  IMAD.WIDE R18, R19, 0x4, R14 ;  /* 0x0000000413127825 */ /* 0x000fe200078e020e */
[----:B------:R0:W4:Y:S03]  /*05e0*/  @P3 LDG.E.EL R11, desc[UR6][R16.64] ;  /* 0x00000006100b3981 */ /* 0x000126000c2e1900 */
[----:B------:R-:W-:Y:S01]  /*05f0*/  FADD R25, R25, R28 ;  /* 0x0000001c19197221 */ /* 0x000fe20000000000 */
[----:B------:R-:W-:Y:S02]  /*0600*/  VIADD R28, R29, 0x20 ;  /* 0x000000201d1c7836 */ /* 0x000fe40000000000 */
[----:B------:R-:W-:Y:S02]  /*0610*/  IMAD.MOV.U32 R9, RZ, RZ, RZ ;  /* 0x000000ffff097224 */ /* 0x000fe400078e00ff */
[----:B0-----:R-:W-:-:S04]  /*0620*/  IMAD.WIDE R16, R28, 0x4, R14 ;  /* 0x000000041c107825 */ /* 0x001fc800078e020e */
[----:B------:R0:W4:Y:S01]  /*0630*/  @P5 LDG.E.EL R9, desc[UR6][R18.64] ;  /* 0x0000000612095981 */ /* 0x000122000c2e1900 */
[----:B------:R-:W-:-:S03]  /*0640*/  VIADD R28, R7, 0x21 ;  /* 0x00000021071c7836 */ /* 0x000fc60000000000 */
[----:B------:R1:W4:Y:S01]  /*0650*/  @P6 LDG.E.EL R8, desc[UR6][R16.64] ;  /* 0x0000000610086981 */ /* 0x000322000c2e1900 */
[----:B------:R-:W-:Y:S01]  /*0660*/  IMAD.MOV.U32 R7, RZ, RZ, RZ ;  /* 0x000000ffff077224 */ /* 0x000fe200078e00ff */
[----:B------:R-:W-:Y:S01]  /*0670*/  IADD3 R29, R29, 0x21, RZ ;  /* 0x000000211d1d7810 */ /* 0x000fe20007ffe0ff */
[----:B0-----:R-:W0:Y:S01]  /*0680*/  LDC.64 R18, c[0x0][0x210] ;  /* 0x00008400ff127b82 */ /* 0x001e220000000a00 */
[----:B-1----:R-:W-:-:S05]  /*0690*/  IMAD.WIDE R16, R28, 0x4, R14 ;  /* 0x000000041c107825 */ /* 0x002fca00078e020e */
[----:B------:R1:W4:Y:S01]  /*06a0*/  @P5 LDG.E.EL R7, desc[UR6][R16.64] ;  /* 0x0000000610075981 */ /* 0x000322000c2e1900 */
[----:B------:R-:W-:-:S04]  /*06b0*/  IMAD.WIDE R28, R29, 0x4, R14 ;  /* 0x000000041d1c7825 */ /* 0x000fc800078e020e */
[----:B-1----:R-:W-:-:S06]  /*06c0*/  IMAD.MOV.U32 R16, RZ, RZ, RZ ;  /* 0x000000ffff107224 */ /* 0x002fcc00078e00ff */
[----:B------:R-:W4:Y:S01]  /*06d0*/  @P6 LDG.E.EL R16, desc[UR6][R28.64] ;  /* 0x000000061c106981 */ /* 0x000f22000c2e1900 */
[----:B------:R-:W-:Y:S01]  /*06e0*/  CS2R R14, SRZ ;  /* 0x00000000000e7805 */ /* 0x000fe2000001ff00 */
[----:B0-----:R-:W-:-:S05]  /*06f0*/  IMAD.WIDE R18, R27, 0x4, R18 ;  /* 0x000000041b127825 */ /* 0x001fca00078e0212 */
[----:B------:R-:W4:Y:S01]  /*0700*/  @!P4 LDG.E.64 R14, desc[UR6][R18.64] ;  /* 0x00000006120ec981 */ /* 0x000f22000c1e1b00 */
[----:B------:R-:W-:Y:S02]  /*0710*/  IMAD R27, R2, R3, RZ ;  /* 0x00000003021b7224 */ /* 0x000fe400078e02ff */
[----:B------:R-:W-:-:S03]  /*0720*/  IMAD.SHL.U32 R0, R0, 0x4, RZ ;  /* 0x0000000400007824 */ /* 0x000fc600078e00ff */
[----:B------:R-:W-:Y:S01]  /*0730*/  LEA R27, R27, -R22, 0x2 ;  /* 0x800000161b1b7211 */ /* 0x000fe200078e10ff */
[----:B------:R-:W-:Y:S01]  /*0740*/  IMAD R17, R0, R3, 0x5 ;  /* 0x0000000500117424 */ /* 0x000fe200078e0203 */
[----:B------:R-:W-:Y:S01]  /*0750*/  SHF.L.U32 R3, R3, 0x1, RZ ;  /* 0x0000000103037819 */ /* 0x000fe200000006ff */
[----:B------:R-:W-:Y:S02]  /*0760*/  VIADD R22, R22, 0x2 ;  /* 0x0000000216167836 */ /* 0x000fe40000000000 */
[----:B------:R-:W-:Y:S01]  /*0770*/  VIADD R10, R10, 0x2 ;  /* 0x000000020a0a7836 */ /* 0x000fe20000000000 */
[----:B------:R-:W-:Y:S02]  /*0780*/  IADD3 R2, -R3, RZ, RZ ;  /* 0x000000ff03027210 */ /* 0x000fe40007ffe1ff */
[----:B------:R-:W-:Y:S01]  /*0790*/  IADD3 R27, R27, 0x3, R22 ;  /* 0x000000031b1b7810 */ /* 0x000fe20007ffe016 */
[----:B------:R-:W-:Y:S02]  /*07a0*/  VIADD R3, R3, 0x2 ;  /* 0x0000000203037836 */ /* 0x000fe40000000000 */
[----:B------:R-:W-:-:S02]  /*07b0*/  IMAD R0, R10, R2, R17 ;  /* 0x000000020a007224 */ /* 0x000fc400078e0211 */
[----:B------:R-:W-:Y:S01]  /*07c0*/  IMAD R22, R22, R2, R27 ;  /* 0x0000000216167224 */ /* 0x000fe200078e021b */
[----:B------:R-:W-:Y:S02]  /*07d0*/  UMOV UR4, 0x2 ;  /* 0x0000000200047882 */ /* 0x000fe40000000000 */
[C---:B------:R-:W-:Y:S01]  /*07e0*/  LEA R0, R3.reuse, R0, 0x1 ;  /* 0x0000000003007211 */ /* 0x040fe200078e08ff */
[----:B------:R-:W-:Y:S01]  /*07f0*/  IMAD R22, R3, UR4, R22 ;  /* 0x0000000403167c24 */ /* 0x000fe2000f8e0216 */
[----:B-----5:R-:W-:Y:S02]  /*0800*/  SEL R26, R26, RZ, P0 ;  /* 0x000000ff1a1a7207 */ /* 0x020fe40000000000 */
[----:B------:R-:W-:Y:S02]  /*0810*/  I2FP.F32.S32 R0, R0 ;  /* 0x0000000000007245 */ /* 0x000fe40000201400 */
[----:B------:R-:W-:Y:S02]  /*0820*/  SEL R3, R6, RZ, P1 ;  /* 0x000000ff06037207 */ /* 0x000fe40000800000 */
[----:B------:R-:W-:Y:S01]  /*0830*/  I2FP.F32.S32 R2, R22 ;  /* 0x0000001600027245 */ /* 0x000fe20000201400 */
[----:B------:R-:W-:-:S02]  /*0840*/  FADD R26, R25, R26 ;  /* 0x0000001a191a7221 */ /* 0x000fc40000000000 */
[----:B------:R-:W-:Y:S01]  /*0850*/  FADD R3, R24, R3 ;  /* 0x0000000318037221 */ /* 0x000fe20000000000 */
[----:B------:R-:W-:Y:S02]  /*0860*/  FSETP.GT.AND P1, PT, |R2|, 8.50705917302346158658e+37, PT ;  /* 0x7e8000000200780b */ /* 0x000fe40003f24200 */
[----:B------:R-:W-:Y:S02]  /*0870*/  SEL R21, R21, RZ, P6 ;  /* 0x000000ff15157207 */ /* 0x000fe40003000000 */
[----:B------:R-:W-:Y:S02]  /*0880*/  SEL R20, R20, RZ, P5 ;  /* 0x000000ff14147207 */ /* 0x000fe40002800000 */
[----:B------:R-:W-:Y:S02]  /*0890*/  FSETP.GEU.AND P0, PT, |R2|, 1.175494350822287508e-38, PT ;  /* 0x008000000200780b */ /* 0x000fe40003f0e200 */
[----:B------:R-:W-:-:S05]  /*08a0*/  SEL R4, R4, RZ, P6 ;  /* 0x000000ff04047207 */ /* 0x000fca0003000000 */
[----:B------:R-:W-:-:S06]  /*08b0*/  @P1 FMUL R2, R2, 0.25 ;  /* 0x3e80000002021820 */ /* 0x000fcc0000400000 */
[----:B------:R-:W-:Y:S01]  /*08c0*/  @!P0 FMUL R2, R2, 16777216 ;  /* 0x4b80000002028820 */ /* 0x000fe20000400000 */
[----:B--2---:R-:W-:Y:S02]  /*08d0*/  SEL R5, R5, RZ, P3 ;  /* 0x000000ff05057207 */ /* 0x004fe40001800000 */
[----:B---3--:R-:W-:-:S03]  /*08e0*/  SEL R6, R23, RZ, P2 ;  /* 0x000000ff17067207 */ /* 0x008fc60001000000 */
[----:B------:R-:W-:Y:S01]  /*08f0*/  FADD R26, R26, R5 ;  /* 0x000000051a1a7221 */ /* 0x000fe20000000000 */
[----:B----4-:R-:W-:Y:S02]  /*0900*/  SEL R12, R12, RZ, P2 ;  /* 0x000000ff0c0c7207 */ /* 0x010fe40001000000 */
[----:B------:R-:W-:Y:S01]  /*0910*/  FSETP.GT.AND P2, PT, |R0|, 8.50705917302346158658e+37, PT ;  /* 0x7e8000000000780b */ /* 0x000fe20003f44200 */
[----:B------:R-:W-:Y:S01]  /*0920*/  FADD R3, R3, R6 ;  /* 0x0000000603037221 */ /* 0x000fe20000000000 */
[----:B------:R-:W-:Y:S01]  /*0930*/  SEL R6, R13, RZ, P5 ;  /* 0x000000ff0d067207 */ /* 0x000fe20002800000 */
[----:B------:R-:W-:Y:S02]  /*0940*/  FADD R21, R26, R21 ;  /* 0x000000151a157221 */ /* 0x000fe40000000000 */
[----:B------:R-:W-:Y:S01]  /*0950*/  FADD R3, R3, R20 ;  /* 0x0000001403037221 */ /* 0x000fe20000000000 */
[----:B------:R-:W-:Y:S02]  /*0960*/  SEL R11, R11, RZ, P3 ;  /* 0x000000ff0b0b7207 */ /* 0x000fe40001800000 */
[----:B------:R-:W-:-:S05]  /*0970*/  FSETP.GEU.AND P3, PT, |R0|, 1.175494350822287508e-38, PT ;  /* 0x008000000000780b */ /* 0x000fca0003f6e200 */
[----:B------:R-:W-:Y:S01]  /*0980*/  @P2 FMUL R0, R0, 0.25 ;  /* 0x3e80000000002820 */ /* 0x000fe20000400000 */
[----:B------:R-:W-:Y:S01]  /*0990*/  FADD R3, R3, R6 ;  /* 0x0000000603037221 */ /* 0x000fe20000000000 */
[----:B------:R-:W-:-:S03]  /*09a0*/  FADD R4, R21, R4 ;  /* 0x0000000415047221 */ /* 0x000fc60000000000 */
[----:B------:R-:W-:Y:S01]  /*09b0*/  FADD R3, R3, R12 ;  /* 0x0000000c03037221 */ /* 0x000fe20000000000 */
[----:B------:R-:W-:Y:S01]  /*09c0*/  FADD R11, R4, R11 ;  /* 0x0000000b040b7221 */ /* 0x000fe20000000000 */
[----:B------:R-:W-:Y:S02]  /*09d0*/  SEL R6, R9, RZ, P5 ;  /* 0x000000ff09067207 */ /* 0x000fe40002800000 */
[----:B------:R-:W-:Y:S01]  /*09e0*/  SEL R8, R8, RZ, P6 ;  /* 0x000000ff08087207 */ /* 0x000fe20003000000 */
[----:B------:R-:W-:Y:S02]  /*09f0*/  @!P3 FMUL R0, R0, 16777216 ;  /* 0x4b8000000000b820 */ /* 0x000fe40000400000 */
[----:B------:R-:W-:Y:S01]  /*0a00*/  FADD R3, R3, R6 ;  /* 0x0000000603037221 */ /* 0x000fe20000000000 */
[----:B------:R-:W0:Y:S01]  /*0a10*/  MUFU.RCP R5, R2 ;  /* 0x0000000200057308 */ /* 0x000e220000001000 */
[----:B------:R-:W-:-:S07]  /*0a20*/  FADD R11, R11, R8 ;  /* 0x000000080b0b7221 */ /* 0x000fce0000000000 */
[----:B------:R-:W1:Y:S01]  /*0a30*/  MUFU.RCP R0, R0 ;  /* 0x0000000000007308 */ /* 0x000e620000001000 */
[----:B------:R-:W-:-:S05]  /*0a40*/  SEL R4, R7, RZ, P5 ;  /* 0x000000ff07047207 */ /* 0x000fca0002800000 */
[----:B------:R-:W-:Y:S01]  /*0a50*/  FADD R3, R3, R4 ;  /* 0x0000000403037221 */ /* 0x000fe20000000000 */
[----:B------:R-:W-:-:S03]  /*0a60*/  SEL R16, R16, RZ, P6 ;  /* 0x000000ff10107207 */ /* 0x000fc60003000000 */
[----:B------:R-:W-:Y:S02]  /*0a70*/  @P1 FMUL R3, R3, 0.25 ;  /* 0x3e80000003031820 */ /* 0x000fe40000400000 */
[----:B------:R-:W-:-:S04]  /*0a80*/  FADD R16, R11, R16 ;  /* 0x000000100b107221 */ /* 0x000fc80000000000 */
[----:B------:R-:W-:Y:S01]  /*0a90*/  @P2 FMUL R16, R16, 0.25 ;  /* 0x3e80000010102820 */ /* 0x000fe20000400000 */
[----:B------:R-:W-:-:S03]  /*0aa0*/  @!P0 FMUL R3, R3, 16777216 ;  /* 0x4b80000003038820 */ /* 0x000fc60000400000 */
[----:B------:R-:W-:Y:S01]  /*0ab0*/  @!P3 FMUL R16, R16, 16777216 ;  /* 0x4b8000001010b820 */ /* 0x000fe20000400000 */
[----:B0-----:R-:W-:-:S03]  /*0ac0*/  FFMA R14, R5, R3, R14 ;  /* 0x00000003050e7223 */ /* 0x001fc6000000000e */
[----:B-1----:R-:W-:Y:S01]  /*0ad0*/  FFMA R15, R0, R16, R15 ;  /* 0x00000010000f7223 */ /* 0x002fe2000000000f */
[----:B------:R-:W-:Y:S06]  /*0ae0*/  @P4 EXIT ;  /* 0x000000000000494d */ /* 0x000fec0003800000 */
[----:B------:R-:W-:Y:S01]  /*0af0*/  STG.E.64 desc[UR6][R18.64], R14 ;  /* 0x0000000e12007986 */ /* 0x000fe2000c101b06 */
[----:B------:R-:W-:Y:S05]  /*0b00*/  EXIT ;  /* 0x000000000000794d */ /* 0x000fea0003800000 */
.L_x_0:
[----:B------:R-:W-:-:S00]  /*0b10*/  BRA `(.L_x_0) ;  /* 0xfffffffc00fc7947 */ /* 0x000fc0000383ffff */
[----:B------:R-:W-:-:S00]  /*0b20*/  NOP ;  /* 0x0000000000007918 */ /* 0x000fc00000000000 */
        /* <DEDUP_REMOVED lines=13> */
.L_x_1:


//--------------------- .nv.constant0.triton_poi_fused_add_avg_pool2d_7 --------------------------
	.section	.nv.constant0.triton_poi_fused_add_avg_pool2d_7,"a",@progbits
	.sectionflags	@""
	.align	4
.nv.constant0.triton_poi_fused_add_avg_pool2d_7:
	.zero		548
